	.headerflags	@"EF_CUDA_TEXMODE_UNIFIED EF_CUDA_64BIT_ADDRESS EF_CUDA_ACCELERATORS EF_CUDA_SM90 EF_CUDA_VIRTUAL_SM(EF_CUDA_SM90)"
	.elftype	@"ET_EXEC"


//--------------------- .nv.info                  --------------------------
	.section	.nv.info,"",@"SHT_CUDA_INFO"
	.align	4


	//----- nvinfo : EIATTR_REGCOUNT
	.align		4
        /*0000*/ 	.byte	0x04, 0x2f
        /*0002*/ 	.short	(.L_1 - .L_0)
	.align		4
.L_0:
        /*0004*/ 	.word	index@(triton_poi_fused_convolution_29)
        /*0008*/ 	.word	0x00000020


	//----- nvinfo : EIATTR_MIN_STACK_SIZE
	.align		4
.L_1:
        /*000c*/ 	.byte	0x04, 0x12
        /*000e*/ 	.short	(.L_3 - .L_2)
	.align		4
.L_2:
        /*0010*/ 	.word	index@(triton_poi_fused_convolution_29)
        /*0014*/ 	.word	0x00000000


	//----- nvinfo : EIATTR_FRAME_SIZE
	.align		4
.L_3:
        /*0018*/ 	.byte	0x04, 0x11
        /*001a*/ 	.short	(.L_5 - .L_4)
	.align		4
.L_4:
        /*001c*/ 	.word	index@(triton_poi_fused_convolution_29)
        /*0020*/ 	.word	0x00000000


	//----- nvinfo : EIATTR_MIN_STACK_SIZE
	.align		4
.L_5:
        /*0024*/ 	.byte	0x04, 0x12
        /*0026*/ 	.short	(.L_7 - .L_6)
	.align		4
.L_6:
        /*0028*/ 	.word	index@(triton_poi_fused_convolution_29)
        /*002c*/ 	.word	0x00000000
.L_7:


//--------------------- .nv.info.triton_poi_fused_convolution_29 --------------------------
	.section	.nv.info.triton_poi_fused_convolution_29,"",@"SHT_CUDA_INFO"
	.sectionflags	@""
	.align	4


	//----- nvinfo : EIATTR_CUDA_API_VERSION
	.align		4
        /*0000*/ 	.byte	0x04, 0x37
        /*0002*/ 	.short	(.L_9 - .L_8)
.L_8:
        /*0004*/ 	.word	0x0000007c


	//----- nvinfo : EIATTR_KPARAM_INFO
	.align		4
.L_9:
        /*0008*/ 	.byte	0x04, 0x17
        /*000a*/ 	.short	(.L_11 - .L_10)
.L_10:
        /*000c*/ 	.word	0x00000000
        /*0010*/ 	.short	0x0004
        /*0012*/ 	.short	0x001c
        /*0014*/ 	.byte	0x00, 0xf0, 0x11, 0x00


	//----- nvinfo : EIATTR_KPARAM_INFO
	.align		4
.L_11:
        /*0018*/ 	.byte	0x04, 0x17
        /*001a*/ 	.short	(.L_13 - .L_12)
.L_12:
        /*001c*/ 	.word	0x00000000
        /*0020*/ 	.short	0x0003
        /*0022*/ 	.short	0x0018
        /*0024*/ 	.byte	0x00, 0xf0, 0x11, 0x00


	//----- nvinfo : EIATTR_KPARAM_INFO
	.align		4
.L_13:
        /*0028*/ 	.byte	0x04, 0x17
        /*002a*/ 	.short	(.L_15 - .L_14)
.L_14:
        /*002c*/ 	.word	0x00000000
        /*0030*/ 	.short	0x0002
        /*0032*/ 	.short	0x0010
        /*0034*/ 	.byte	0x00, 0xf4, 0x21, 0x00


	//----- nvinfo : EIATTR_KPARAM_INFO
	.align		4
.L_15:
        /*0038*/ 	.byte	0x04, 0x17
        /*003a*/ 	.short	(.L_17 - .L_16)
.L_16:
        /*003c*/ 	.word	0x00000000
        /*0040*/ 	.short	0x0001
        /*0042*/ 	.short	0x0008
        /*0044*/ 	.byte	0x00, 0xf4, 0x21, 0x00


	//----- nvinfo : EIATTR_KPARAM_INFO
	.align		4
.L_17:
        /*0048*/ 	.byte	0x04, 0x17
        /*004a*/ 	.short	(.L_19 - .L_18)
.L_18:
        /*004c*/ 	.word	0x00000000
        /*0050*/ 	.short	0x0000
        /*0052*/ 	.short	0x0000
        /*0054*/ 	.byte	0x00, 0xf4, 0x21, 0x00


	//----- nvinfo : EIATTR_SPARSE_MMA_MASK
	.align		4
.L_19:
        /*0058*/ 	.byte	0x03, 0x50
        /*005a*/ 	.short	0x0000


	//----- nvinfo : EIATTR_MAXREG_COUNT
	.align		4
        /*005c*/ 	.byte	0x03, 0x1b
        /*005e*/ 	.short	0x00ff


	//----- nvinfo : EIATTR_EXIT_INSTR_OFFSETS
	.align		4
        /*0060*/ 	.byte	0x04, 0x1c
        /*0062*/ 	.short	(.L_21 - .L_20)


	//   ....[0]....
.L_20:
        /*0064*/ 	.word	0x00000b30


	//   ....[1]....
        /*0068*/ 	.word	0x00000b50


	//----- nvinfo : EIATTR_REQNTID
	.align		4
.L_21:
        /*006c*/ 	.byte	0x04, 0x10
        /*006e*/ 	.short	(.L_23 - .L_22)
.L_22:
        /*0070*/ 	.word	0x00000100
        /*0074*/ 	.word	0x00000001
        /*0078*/ 	.word	0x00000001


	//----- nvinfo : EIATTR_CBANK_PARAM_SIZE
	.align		4
.L_23:
        /*007c*/ 	.byte	0x03, 0x19
        /*007e*/ 	.short	0x0020


	//----- nvinfo : EIATTR_PARAM_CBANK
	.align		4
        /*0080*/ 	.byte	0x04, 0x0a
        /*0082*/ 	.short	(.L_25 - .L_24)
	.align		4
.L_24:
        /*0084*/ 	.word	index@(.nv.constant0.triton_poi_fused_convolution_29)
        /*0088*/ 	.short	0x0210
        /*008a*/ 	.short	0x0020


	//----- nvinfo : EIATTR_SW_WAR
	.align		4
.L_25:
        /*008c*/ 	.byte	0x04, 0x36
        /*008e*/ 	.short	(.L_27 - .L_26)
.L_26:
        /*0090*/ 	.word	0x00000008
.L_27:


//--------------------- .nv.callgraph             --------------------------
	.section	.nv.callgraph,"",@"SHT_CUDA_CALLGRAPH"
	.align	4
	.sectionentsize	8
	.align		4
        /*0000*/ 	.word	0x00000000
	.align		4
        /*0004*/ 	.word	0xffffffff
	.align		4
        /*0008*/ 	.word	0x00000000
	.align		4
        /*000c*/ 	.word	0xfffffffe
	.align		4
        /*0010*/ 	.word	0x00000000
	.align		4
        /*0014*/ 	.word	0xfffffffd
	.align		4
        /*0018*/ 	.word	0x00000000
	.align		4
        /*001c*/ 	.word	0xfffffffc


//--------------------- .text.triton_poi_fused_convolution_29 --------------------------
	.section	.text.triton_poi_fused_convolution_29,"ax",@progbits
	.sectionflags	@"SHF_BARRIERS=1"
	.align	128
        .global         triton_poi_fused_convolution_29
        .type           triton_poi_fused_convolution_29,@function
        .size           triton_poi_fused_convolution_29,(.L_x_1 - triton_poi_fused_convolution_29)
        .other          triton_poi_fused_convolution_29,@"STO_CUDA_ENTRY STV_DEFAULT"
triton_poi_fused_convolution_29:
.text.triton_poi_fused_convolution_29:
[----:B------:R-:W0:Y:S02]  /*0000*/  LDC R1, c[0x0][0x28] ;  /* 0x00000a00ff017b82 */ /* 0x000e240000000800 */
[----:B------:R-:W1:Y:S01]  /*0010*/  S2R R3, SR_TID.X ;  /* 0x0000000000037919 */ /* 0x000e620000002100 */
[----:B------:R-:W2:Y:S01]  /*0020*/  LDC.64 R22, c[0x0][0x210] ;  /* 0x00008400ff167b82 */ /* 0x000ea20000000a00 */
[----:B------:R-:W-:Y:S01]  /*0030*/  ULDC.64 UR6, c[0x0][0x208] ;  /* 0x0000820000067ab9 */ /* 0x000fe20000000a00 */
[----:B------:R-:W3:Y:S01]  /*0040*/  S2R R0, SR_CTAID.Y ;  /* 0x0000000000007919 */ /* 0x000ee20000002600 */
[----:B------:R-:W4:Y:S05]  /*0050*/  S2R R2, SR_CTAID.X ;  /* 0x0000000000027919 */ /* 0x000f2a0000002500 */
[----:B------:R-:W5:Y:S01]  /*0060*/  S2UR UR5, SR_CgaCtaId ;  /* 0x00000000000579c3 */ /* 0x000f620000008800 */
[----:B-1----:R-:W-:Y:S01]  /*0070*/  IMAD.SHL.U32 R21, R3, 0x4, RZ ;  /* 0x0000000403157824 */ /* 0x002fe200078e00ff */
[----:B------:R-:W-:-:S02]  /*0080*/  SHF.R.U32.HI R13, RZ, 0x6, R3 ;  /* 0x00000006ff0d7819 */ /* 0x000fc40000011603 */
[--C-:B---3--:R-:W-:Y:S02]  /*0090*/  SHF.R.S32.HI R10, RZ, 0x17, R0.reuse ;  /* 0x00000017ff0a7819 */ /* 0x108fe40000011400 */
[----:B------:R-:W-:Y:S02]  /*00a0*/  LOP3.LUT R5, R21, 0xfc, RZ, 0xc0, !PT ;  /* 0x000000fc15057812 */ /* 0x000fe400078ec0ff */
[----:B------:R-:W-:Y:S01]  /*00b0*/  SGXT R10, R10, 0x1 ;  /* 0x000000010a0a781a */ /* 0x000fe20000000200 */
[----:B----4-:R-:W-:Y:S01]  /*00c0*/  IMAD.SHL.U32 R2, R2, 0x10, RZ ;  /* 0x0000001002027824 */ /* 0x010fe200078e00ff */
[----:B------:R-:W-:Y:S02]  /*00d0*/  PRMT R5, R5, 0x6540, R0 ;  /* 0x0000654005057816 */ /* 0x000fe40000000000 */
[----:B------:R-:W-:Y:S02]  /*00e0*/  SGXT.U32 R13, R13, 0x2 ;  /* 0x000000020d0d781a */ /* 0x000fe40000000000 */
[----:B------:R-:W-:-:S04]  /*00f0*/  LEA.HI R4, R10, R5, RZ, 0x8 ;  /* 0x000000050a047211 */ /* 0x000fc800078f40ff */
[C---:B------:R-:W-:Y:S01]  /*0100*/  LOP3.LUT R6, R4.reuse, 0xffffff00, RZ, 0xc0, !PT ;  /* 0xffffff0004067812 */ /* 0x040fe200078ec0ff */
[----:B------:R-:W-:Y:S01]  /*0110*/  IMAD.SHL.U32 R7, R4, 0x40, RZ ;  /* 0x0000004004077824 */ /* 0x000fe200078e00ff */
[----:B------:R-:W-:-:S04]  /*0120*/  LOP3.LUT R4, R2, R13, RZ, 0xfc, !PT ;  /* 0x0000000d02047212 */ /* 0x000fc800078efcff */
[----:B------:R-:W-:Y:S02]  /*0130*/  LOP3.LUT R7, R7, 0xffffc000, RZ, 0xc0, !PT ;  /* 0xffffc00007077812 */ /* 0x000fe400078ec0ff */
[----:B------:R-:W-:Y:S02]  /*0140*/  ISETP.GE.AND P0, PT, R4, 0x40, PT ;  /* 0x000000400400780c */ /* 0x000fe40003f06270 */
[----:B------:R-:W-:Y:S02]  /*0150*/  IADD3 R12, R7, R5, -R6 ;  /* 0x00000005070c7210 */ /* 0x000fe40007ffe806 */
[----:B------:R-:W-:-:S03]  /*0160*/  CS2R R6, SRZ ;  /* 0x0000000000067805 */ /* 0x000fc6000001ff00 */
[----:B------:R-:W-:Y:S01]  /*0170*/  IMAD R9, R4, 0x100, R12 ;  /* 0x0000010004097824 */ /* 0x000fe200078e020c */
[----:B------:R-:W-:-:S03]  /*0180*/  CS2R R4, SRZ ;  /* 0x0000000000047805 */ /* 0x000fc6000001ff00 */
[----:B--2---:R-:W-:Y:S01]  /*0190*/  IMAD.WIDE R8, R9, 0x4, R22 ;  /* 0x0000000409087825 */ /* 0x004fe200078e0216 */
[----:B------:R-:W-:Y:S02]  /*01a0*/  LOP3.LUT R17, R2, 0x4, R13, 0xfe, !PT ;  /* 0x0000000402117812 */ /* 0x000fe400078efe0d */
[----:B------:R-:W-:Y:S02]  /*01b0*/  LOP3.LUT R25, R2, 0x8, R13, 0xfe, !PT ;  /* 0x0000000802197812 */ /* 0x000fe400078efe0d */
[----:B------:R1:W2:Y:S01]  /*01c0*/  @!P0 LDG.E.EL.128 R4, desc[UR6][R8.64] ;  /* 0x0000000608048981 */ /* 0x0002a2000c2e1d00 */
[----:B------:R-:W-:Y:S01]  /*01d0*/  LOP3.LUT R15, R2, 0xc, R13, 0xfe, !PT ;  /* 0x0000000c020f7812 */ /* 0x000fe200078efe0d */
[----:B------:R-:W-:Y:S01]  /*01e0*/  UMOV UR4, 0x400 ;  /* 0x0000040000047882 */ /* 0x000fe20000000000 */
[C---:B------:R-:W-:Y:S01]  /*01f0*/  ISETP.GE.AND P0, PT, R17.reuse, 0x40, PT ;  /* 0x000000401100780c */ /* 0x040fe20003f06270 */
[--C-:B------:R-:W-:Y:S01]  /*0200*/  IMAD R17, R17, 0x100, R12.reuse ;  /* 0x0000010011117824 */ /* 0x100fe200078e020c */
[C---:B------:R-:W-:Y:S01]  /*0210*/  ISETP.GE.AND P1, PT, R25.reuse, 0x40, PT ;  /* 0x000000401900780c */ /* 0x040fe20003f26270 */
[--C-:B------:R-:W-:Y:S01]  /*0220*/  IMAD R25, R25, 0x100, R12.reuse ;  /* 0x0000010019197824 */ /* 0x100fe200078e020c */
[C---:B------:R-:W-:Y:S01]  /*0230*/  ISETP.GE.AND P2, PT, R15.reuse, 0x40, PT ;  /* 0x000000400f00780c */ /* 0x040fe20003f46270 */
[----:B------:R-:W-:Y:S01]  /*0240*/  IMAD R15, R15, 0x100, R12 ;  /* 0x000001000f0f7824 */ /* 0x000fe200078e020c */
[C---:B------:R-:W-:Y:S01]  /*0250*/  PRMT R28, R3.reuse, 0x6540, R0 ;  /* 0x00006540031c7816 */ /* 0x040fe20000000000 */
[----:B-1----:R-:W-:Y:S01]  /*0260*/  IMAD.SHL.U32 R9, R3, 0x40, RZ ;  /* 0x0000004003097824 */ /* 0x002fe200078e00ff */
[----:B-----5:R-:W-:Y:S01]  /*0270*/  UPRMT UR4, UR5, 0x654, UR4 ;  /* 0x0000065405047896 */ /* 0x020fe20008000004 */
[----:B------:R-:W-:Y:S01]  /*0280*/  IMAD.WIDE R24, R25, 0x4, R22 ;  /* 0x0000000419187825 */ /* 0x000fe200078e0216 */
[----:B------:R-:W-:-:S02]  /*0290*/  LEA.HI R10, R10, R28, RZ, 0x8 ;  /* 0x0000001c0a0a7211 */ /* 0x000fc400078f40ff */
[----:B------:R-:W-:Y:S02]  /*02a0*/  LOP3.LUT R12, R9, 0xfc0, RZ, 0xc0, !PT ;  /* 0x00000fc0090c7812 */ /* 0x000fe400078ec0ff */
[----:B------:R-:W-:Y:S02]  /*02b0*/  CS2R R8, SRZ ;  /* 0x0000000000087805 */ /* 0x000fe4000001ff00 */
[----:B------:R-:W-:Y:S02]  /*02c0*/  LOP3.LUT R11, R10, 0xffffff00, RZ, 0xc0, !PT ;  /* 0xffffff000a0b7812 */ /* 0x000fe400078ec0ff */
[C---:B------:R-:W-:Y:S02]  /*02d0*/  LOP3.LUT R16, R12.reuse, 0x10, RZ, 0xfc, !PT ;  /* 0x000000100c107812 */ /* 0x040fe400078efcff */
[----:B------:R-:W-:Y:S01]  /*02e0*/  LOP3.LUT R13, R12, R13, RZ, 0xfc, !PT ;  /* 0x0000000d0c0d7212 */ /* 0x000fe200078efcff */
[----:B------:R-:W-:Y:S01]  /*02f0*/  IMAD.IADD R28, R28, 0x1, -R11 ;  /* 0x000000011c1c7824 */ /* 0x000fe200078e0a0b */
[----:B------:R-:W-:-:S02]  /*0300*/  LEA.HI R14, R12, UR4, RZ, 0x1e ;  /* 0x000000040c0e7c11 */ /* 0x000fc4000f8ff0ff */
[----:B------:R-:W-:Y:S02]  /*0310*/  CS2R R10, SRZ ;  /* 0x00000000000a7805 */ /* 0x000fe4000001ff00 */
[C---:B------:R-:W-:Y:S02]  /*0320*/  LOP3.LUT R18, R12.reuse, 0x20, RZ, 0xfc, !PT ;  /* 0x000000200c127812 */ /* 0x040fe400078efcff */
[----:B------:R-:W-:Y:S01]  /*0330*/  LOP3.LUT R12, R12, 0x30, RZ, 0xfc, !PT ;  /* 0x000000300c0c7812 */ /* 0x000fe200078efcff */
[C---:B------:R-:W-:Y:S01]  /*0340*/  IMAD R29, R13.reuse, 0x4, R14 ;  /* 0x000000040d1d7824 */ /* 0x040fe200078e020e */
[----:B------:R-:W-:Y:S02]  /*0350*/  LEA.HI R16, R16, UR4, RZ, 0x1e ;  /* 0x0000000410107c11 */ /* 0x000fe4000f8ff0ff */
[----:B------:R-:W-:Y:S02]  /*0360*/  LEA.HI R18, R18, UR4, RZ, 0x1e ;  /* 0x0000000412127c11 */ /* 0x000fe4000f8ff0ff */
[----:B------:R-:W-:Y:S01]  /*0370*/  LEA.HI R12, R12, UR4, RZ, 0x1e ;  /* 0x000000040c0c7c11 */ /* 0x000fe2000f8ff0ff */
[----:B------:R-:W-:-:S02]  /*0380*/  IMAD R26, R13, 0x4, R16 ;  /* 0x000000040d1a7824 */ /* 0x000fc400078e0210 */
[----:B------:R-:W-:-:S04]  /*0390*/  IMAD.WIDE R16, R17, 0x4, R22 ;  /* 0x0000000411107825 */ /* 0x000fc800078e0216 */
[C---:B------:R-:W-:Y:S01]  /*03a0*/  IMAD R27, R13.reuse, 0x4, R18 ;  /* 0x000000040d1b7824 */ /* 0x040fe200078e0212 */
[----:B------:R1:W3:Y:S01]  /*03b0*/  @!P0 LDG.E.EL.128 R8, desc[UR6][R16.64] ;  /* 0x0000000610088981 */ /* 0x0002e2000c2e1d00 */
[----:B------:R-:W-:Y:S01]  /*03c0*/  IMAD R20, R13, 0x4, R12 ;  /* 0x000000040d147824 */ /* 0x000fe200078e020c */
[----:B------:R-:W-:Y:S01]  /*03d0*/  CS2R R12, SRZ ;  /* 0x00000000000c7805 */ /* 0x000fe2000001ff00 */
[----:B------:R-:W-:Y:S01]  /*03e0*/  IMAD.WIDE R22, R15, 0x4, R22 ;  /* 0x000000040f167825 */ /* 0x000fe200078e0216 */
[----:B------:R-:W-:Y:S02]  /*03f0*/  CS2R R14, SRZ ;  /* 0x00000000000e7805 */ /* 0x000fe4000001ff00 */
[----:B------:R-:W-:Y:S02]  /*0400*/  CS2R R18, SRZ ;  /* 0x0000000000127805 */ /* 0x000fe4000001ff00 */
[----:B-1----:R-:W-:Y:S02]  /*0410*/  CS2R R16, SRZ ;  /* 0x0000000000107805 */ /* 0x002fe4000001ff00 */
[----:B------:R1:W4:Y:S04]  /*0420*/  @!P1 LDG.E.EL.128 R12, desc[UR6][R24.64] ;  /* 0x00000006180c9981 */ /* 0x000328000c2e1d00 */
[----:B------:R-:W5:Y:S01]  /*0430*/  @!P2 LDG.E.EL.128 R16, desc[UR6][R22.64] ;  /* 0x000000061610a981 */ /* 0x000f62000c2e1d00 */
[----:B-1----:R-:W1:Y:S02]  /*0440*/  LDC.64 R24, c[0x0][0x218] ;  /* 0x00008600ff187b82 */ /* 0x002e640000000a00 */
[----:B-1----:R-:W-:Y:S01]  /*0450*/  IMAD.WIDE R24, R28, 0x4, R24 ;  /* 0x000000041c187825 */ /* 0x002fe200078e0218 */
[----:B--2---:R-:W-:Y:S04]  /*0460*/  STS [R29], R4 ;  /* 0x000000041d007388 */ /* 0x004fe80000000800 */
[----:B------:R-:W-:Y:S04]  /*0470*/  STS [R26+0x40], R5 ;  /* 0x000040051a007388 */ /* 0x000fe80000000800 */
[----:B------:R-:W-:Y:S04]  /*0480*/  STS [R27+0x80], R6 ;  /* 0x000080061b007388 */ /* 0x000fe80000000800 */
[----:B------:R-:W-:Y:S04]  /*0490*/  STS [R20+0xc0], R7 ;  /* 0x0000c00714007388 */ /* 0x000fe80000000800 */
[----:B---3--:R1:W-:Y:S04]  /*04a0*/  STS [R29+0x10], R8 ;  /* 0x000010081d007388 */ /* 0x0083e80000000800 */
[----:B------:R-:W-:Y:S04]  /*04b0*/  STS [R26+0x50], R9 ;  /* 0x000050091a007388 */ /* 0x000fe80000000800 */
[----:B------:R2:W-:Y:S04]  /*04c0*/  STS [R27+0x90], R10 ;  /* 0x0000900a1b007388 */ /* 0x0005e80000000800 */
[----:B------:R3:W-:Y:S04]  /*04d0*/  STS [R20+0xd0], R11 ;  /* 0x0000d00b14007388 */ /* 0x0007e80000000800 */
[----:B----4-:R-:W-:Y:S04]  /*04e0*/  STS [R29+0x20], R12 ;  /* 0x0000200c1d007388 */ /* 0x010fe80000000800 */
[----:B------:R-:W-:Y:S04]  /*04f0*/  STS [R26+0x60], R13 ;  /* 0x0000600d1a007388 */ /* 0x000fe80000000800 */
[----:B------:R-:W-:Y:S04]  /*0500*/  STS [R27+0xa0], R14 ;  /* 0x0000a00e1b007388 */ /* 0x000fe80000000800 */
[----:B------:R-:W-:Y:S04]  /*0510*/  STS [R20+0xe0], R15 ;  /* 0x0000e00f14007388 */ /* 0x000fe80000000800 */
[----:B-----5:R4:W-:Y:S04]  /*0520*/  STS [R29+0x30], R16 ;  /* 0x000030101d007388 */ /* 0x0209e80000000800 */
[----:B------:R5:W-:Y:S04]  /*0530*/  STS [R26+0x70], R17 ;  /* 0x000070111a007388 */ /* 0x000be80000000800 */
[----:B------:R-:W-:Y:S04]  /*0540*/  STS [R27+0xb0], R18 ;  /* 0x0000b0121b007388 */ /* 0x000fe80000000800 */
[----:B------:R-:W-:Y:S01]  /*0550*/  STS [R20+0xf0], R19 ;  /* 0x0000f01314007388 */ /* 0x000fe20000000800 */
[----:B------:R-:W-:Y:S06]  /*0560*/  BAR.SYNC.DEFER_BLOCKING 0x0 ;  /* 0x0000000000007b1d */ /* 0x000fec0000010000 */
[----:B-1----:R1:W5:Y:S01]  /*0570*/  LDG.E.EL R8, desc[UR6][R24.64] ;  /* 0x0000000618087981 */ /* 0x002362000c2e1900 */
[----:B--2---:R-:W2:Y:S01]  /*0580*/  S2R R10, SR_TID.X ;  /* 0x00000000000a7919 */ /* 0x004ea20000002100 */
[----:B------:R-:W-:-:S04]  /*0590*/  LOP3.LUT R4, R21, 0x3fc, RZ, 0xc0, !PT ;  /* 0x000003fc15047812 */ /* 0x000fc800078ec0ff */
[C---:B------:R-:W-:Y:S02]  /*05a0*/  LOP3.LUT R5, R4.reuse, 0x400, RZ, 0xfc, !PT ;  /* 0x0000040004057812 */ /* 0x040fe400078efcff */
[C---:B------:R-:W-:Y:S02]  /*05b0*/  LOP3.LUT R6, R4.reuse, 0x800, RZ, 0xfc, !PT ;  /* 0x0000080004067812 */ /* 0x040fe400078efcff */
[----:B------:R-:W-:Y:S02]  /*05c0*/  LOP3.LUT R7, R4, 0xc00, RZ, 0xfc, !PT ;  /* 0x00000c0004077812 */ /* 0x000fe400078efcff */
[----:B------:R-:W-:Y:S02]  /*05d0*/  SHF.R.U32.HI R5, RZ, 0x2, R5 ;  /* 0x00000002ff057819 */ /* 0x000fe40000011605 */
[----:B------:R-:W-:Y:S02]  /*05e0*/  SHF.R.U32.HI R6, RZ, 0x2, R6 ;  /* 0x00000002ff067819 */ /* 0x000fe40000011606 */
[----:B------:R-:W-:-:S02]  /*05f0*/  SHF.R.U32.HI R7, RZ, 0x2, R7 ;  /* 0x00000002ff077819 */ /* 0x000fc40000011607 */
[----:B---3--:R-:W-:Y:S02]  /*0600*/  SHF.R.U32.HI R11, RZ, 0x2, R3 ;  /* 0x00000002ff0b7819 */ /* 0x008fe40000011603 */
[----:B------:R-:W-:Y:S02]  /*0610*/  LOP3.LUT R3, R3, 0xfc, RZ, 0xc0, !PT ;  /* 0x000000fc03037812 */ /* 0x000fe400078ec0ff */
[----:B------:R-:W-:Y:S02]  /*0620*/  LOP3.LUT R5, R5, 0x1fc, RZ, 0xc0, !PT ;  /* 0x000001fc05057812 */ /* 0x000fe400078ec0ff */
[----:B------:R-:W-:Y:S02]  /*0630*/  LOP3.LUT R6, R6, 0x2fc, RZ, 0xc0, !PT ;  /* 0x000002fc06067812 */ /* 0x000fe400078ec0ff */
[----:B------:R-:W-:Y:S01]  /*0640*/  LOP3.LUT R9, R7, 0x3fc, RZ, 0xc0, !PT ;  /* 0x000003fc07097812 */ /* 0x000fe200078ec0ff */
[----:B------:R-:W-:Y:S02]  /*0650*/  VIADD R3, R3, UR4 ;  /* 0x0000000403037c36 */ /* 0x000fe40008000000 */
[----:B------:R-:W-:-:S02]  /*0660*/  VIADD R5, R5, UR4 ;  /* 0x0000000405057c36 */ /* 0x000fc40008000000 */
[----:B------:R-:W-:Y:S02]  /*0670*/  VIADD R7, R6, UR4 ;  /* 0x0000000406077c36 */ /* 0x000fe40008000000 */
[----:B------:R-:W-:Y:S02]  /*0680*/  VIADD R9, R9, UR4 ;  /* 0x0000000409097c36 */ /* 0x000fe40008000000 */
[C---:B----4-:R-:W-:Y:S02]  /*0690*/  IMAD R16, R4.reuse, 0x4, R3 ;  /* 0x0000000404107824 */ /* 0x050fe400078e0203 */
[C---:B-----5:R-:W-:Y:S02]  /*06a0*/  IMAD R17, R4.reuse, 0x4, R5 ;  /* 0x0000000404117824 */ /* 0x060fe400078e0205 */
[C---:B------:R-:W-:Y:S02]  /*06b0*/  IMAD R22, R4.reuse, 0x4, R7 ;  /* 0x0000000404167824 */ /* 0x040fe400078e0207 */
[----:B-1----:R-:W-:Y:S01]  /*06c0*/  IMAD R24, R4, 0x4, R9 ;  /* 0x0000000404187824 */ /* 0x002fe200078e0209 */
[----:B------:R-:W-:Y:S01]  /*06d0*/  LOP3.LUT R2, R2, 0xc, R21, 0xf8, !PT ;  /* 0x0000000c02027812 */ /* 0x000fe200078ef815 */
[----:B------:R-:W-:Y:S01]  /*06e0*/  LDS R12, [R16] ;  /* 0x00000000100c7984 */ /* 0x000fe20000000800 */
[----:B--2---:R-:W-:-:S02]  /*06f0*/  LOP3.LUT R26, R10, 0xff, RZ, 0xc0, !PT ;  /* 0x000000ff0a1a7812 */ /* 0x004fc400078ec0ff */
[----:B------:R-:W-:Y:S01]  /*0700*/  SHF.R.U32.HI R23, RZ, 0x2, R10 ;  /* 0x00000002ff177819 */ /* 0x000fe2000001160a */
[----:B------:R-:W-:Y:S01]  /*0710*/  LDS R13, [R16+0x4] ;  /* 0x00000400100d7984 */ /* 0x000fe20000000800 */
[----:B------:R-:W-:-:S03]  /*0720*/  SGXT.U32 R3, R11, 0x6 ;  /* 0x000000060b03781a */ /* 0x000fc60000000000 */
[----:B------:R-:W-:Y:S04]  /*0730*/  LDS R14, [R16+0x8] ;  /* 0x00000800100e7984 */ /* 0x000fe80000000800 */
[----:B------:R-:W-:Y:S04]  /*0740*/  LDS R15, [R16+0xc] ;  /* 0x00000c00100f7984 */ /* 0x000fe80000000800 */
[----:B------:R-:W-:Y:S04]  /*0750*/  LDS R4, [R17+0x1000] ;  /* 0x0010000011047984 */ /* 0x000fe80000000800 */
[----:B------:R-:W-:Y:S04]  /*0760*/  LDS R5, [R17+0x1004] ;  /* 0x0010040011057984 */ /* 0x000fe80000000800 */
[----:B------:R-:W-:Y:S04]  /*0770*/  LDS R6, [R17+0x1008] ;  /* 0x0010080011067984 */ /* 0x000fe80000000800 */
[----:B------:R1:W-:Y:S04]  /*0780*/  LDS R7, [R17+0x100c] ;  /* 0x00100c0011077984 */ /* 0x0003e80000000800 */
[----:B------:R-:W-:Y:S04]  /*0790*/  LDS R29, [R22+0x2000] ;  /* 0x00200000161d7984 */ /* 0x000fe80000000800 */
[----:B------:R-:W-:Y:S04]  /*07a0*/  LDS R9, [R22+0x2004] ;  /* 0x0020040016097984 */ /* 0x000fe80000000800 */
[----:B------:R-:W-:Y:S04]  /*07b0*/  LDS R10, [R22+0x2008] ;  /* 0x00200800160a7984 */ /* 0x000fe80000000800 */
[----:B------:R2:W-:Y:S04]  /*07c0*/  LDS R11, [R22+0x200c] ;  /* 0x00200c00160b7984 */ /* 0x0005e80000000800 */
[----:B------:R-:W-:Y:S04]  /*07d0*/  LDS R18, [R24+0x3000] ;  /* 0x0030000018127984 */ /* 0x000fe80000000800 */
[----:B------:R-:W-:Y:S04]  /*07e0*/  LDS R19, [R24+0x3004] ;  /* 0x0030040018137984 */ /* 0x000fe80000000800 */
[----:B------:R-:W-:Y:S04]  /*07f0*/  LDS R20, [R24+0x3008] ;  /* 0x0030080018147984 */ /* 0x000fe80000000800 */
[----:B------:R3:W-:Y:S01]  /*0800*/  LDS R21, [R24+0x300c] ;  /* 0x00300c0018157984 */ /* 0x0007e20000000800 */
[----:B------:R-:W-:Y:S01]  /*0810*/  LEA R26, R26, UR4, 0x3 ;  /* 0x000000041a1a7c11 */ /* 0x000fe2000f8e18ff */
[----:B------:R-:W-:Y:S01]  /*0820*/  BAR.SYNC.DEFER_BLOCKING 0x0 ;  /* 0x0000000000007b1d */ /* 0x000fe20000010000 */
[----:B-1----:R-:W-:Y:S01]  /*0830*/  SGXT.U32 R17, R23, 0x6 ;  /* 0x000000061711781a */ /* 0x002fe20000000000 */
[----:B------:R-:W-:Y:S01]  /*0840*/  IMAD.SHL.U32 R16, R0, 0x100, RZ ;  /* 0x0000010000107824 */ /* 0x000fe200078e00ff */
[----:B------:R-:W-:-:S02]  /*0850*/  PRMT R23, R3, 0x6540, R0 ;  /* 0x0000654003177816 */ /* 0x000fc40000000000 */
[----:B--2---:R-:W-:Y:S02]  /*0860*/  LEA R22, R17, UR4, 0x3 ;  /* 0x0000000411167c11 */ /* 0x004fe4000f8e18ff */
[----:B------:R-:W-:Y:S02]  /*0870*/  LOP3.LUT R17, R16, 0x40, R3, 0xfe, !PT ;  /* 0x0000004010117812 */ /* 0x000fe400078efe03 */
[----:B------:R-:W-:Y:S02]  /*0880*/  LOP3.LUT R25, R16, 0x80, R3, 0xfe, !PT ;  /* 0x0000008010197812 */ /* 0x000fe400078efe03 */
[----:B------:R-:W-:Y:S01]  /*0890*/  LOP3.LUT R27, R16, 0xc0, R3, 0xfe, !PT ;  /* 0x000000c0101b7812 */ /* 0x000fe200078efe03 */
[--C-:B------:R-:W-:Y:S01]  /*08a0*/  IMAD R23, R23, 0x40, R2.reuse ;  /* 0x0000004017177824 */ /* 0x100fe200078e0202 */
[----:B------:R-:W-:Y:S01]  /*08b0*/  ISETP.GE.AND P0, PT, R2, 0x40, PT ;  /* 0x000000400200780c */ /* 0x000fe20003f06270 */
[--C-:B------:R-:W-:Y:S01]  /*08c0*/  IMAD R17, R17, 0x40, R2.reuse ;  /* 0x0000004011117824 */ /* 0x100fe200078e0202 */
[----:B------:R-:W-:Y:S01]  /*08d0*/  LOP3.LUT R0, R3, 0x40, RZ, 0xfc, !PT ;  /* 0x0000004003007812 */ /* 0x000fe200078efcff */
[----:B------:R-:W-:-:S02]  /*08e0*/  IMAD R25, R25, 0x40, R2 ;  /* 0x0000004019197824 */ /* 0x000fc400078e0202 */
[----:B------:R-:W-:Y:S01]  /*08f0*/  IMAD R27, R27, 0x40, R2 ;  /* 0x000000401b1b7824 */ /* 0x000fe200078e0202 */
[----:B------:R-:W-:-:S04]  /*0900*/  LOP3.LUT R2, R3, 0x80, RZ, 0xfc, !PT ;  /* 0x0000008003027812 */ /* 0x000fc800078efcff */
[----:B---3--:R-:W-:Y:S02]  /*0910*/  LEA R24, R2, UR4, 0x3 ;  /* 0x0000000402187c11 */ /* 0x008fe4000f8e18ff */
[----:B------:R-:W-:Y:S01]  /*0920*/  LOP3.LUT R3, R3, 0xc0, RZ, 0xfc, !PT ;  /* 0x000000c003037812 */ /* 0x000fe200078efcff */
[----:B------:R1:W-:Y:S01]  /*0930*/  STS [R26], R8 ;  /* 0x000000081a007388 */ /* 0x0003e20000000800 */
[----:B------:R-:W-:Y:S01]  /*0940*/  BAR.SYNC.DEFER_BLOCKING 0x0 ;  /* 0x0000000000007b1d */ /* 0x000fe20000010000 */
[----:B-1----:R-:W-:Y:S02]  /*0950*/  LEA R8, R0, UR4, 0x3 ;  /* 0x0000000400087c11 */ /* 0x002fe4000f8e18ff */
[----:B------:R-:W-:-:S05]  /*0960*/  LEA R0, R3, UR4, 0x3 ;  /* 0x0000000403007c11 */ /* 0x000fca000f8e18ff */
[----:B------:R-:W1:Y:S01]  /*0970*/  LDC.64 R2, c[0x0][0x220] ;  /* 0x00008800ff027b82 */ /* 0x000e620000000a00 */
[----:B------:R1:W2:Y:S04]  /*0980*/  LDS R16, [R22] ;  /* 0x0000000016107984 */ /* 0x0002a80000000800 */
[----:B------:R-:W3:Y:S04]  /*0990*/  LDS R8, [R8] ;  /* 0x0000000008087984 */ /* 0x000ee80000000800 */
[----:B------:R-:W4:Y:S04]  /*09a0*/  LDS R24, [R24] ;  /* 0x0000000018187984 */ /* 0x000f280000000800 */
[----:B------:R-:W5:Y:S01]  /*09b0*/  LDS R0, [R0] ;  /* 0x0000000000007984 */ /* 0x000f620000000800 */
[----:B-1----:R-:W-:-:S04]  /*09c0*/  IMAD.WIDE R22, R23, 0x4, R2 ;  /* 0x0000000417167825 */ /* 0x002fc800078e0202 */
[--C-:B--2---:R-:W-:Y:S01]  /*09d0*/  FADD R12, R12, R16.reuse ;  /* 0x000000100c0c7221 */ /* 0x104fe20000000000 */
[--C-:B------:R-:W-:Y:S01]  /*09e0*/  FADD R13, R13, R16.reuse ;  /* 0x000000100d0d7221 */ /* 0x100fe20000000000 */
[--C-:B------:R-:W-:Y:S01]  /*09f0*/  FADD R14, R14, R16.reuse ;  /* 0x000000100e0e7221 */ /* 0x100fe20000000000 */
[----:B------:R-:W-:Y:S01]  /*0a00*/  FADD R15, R15, R16 ;  /* 0x000000100f0f7221 */ /* 0x000fe20000000000 */
[--C-:B---3--:R-:W-:Y:S01]  /*0a10*/  FADD R4, R4, R8.reuse ;  /* 0x0000000804047221 */ /* 0x108fe20000000000 */
[--C-:B------:R-:W-:Y:S01]  /*0a20*/  FADD R5, R5, R8.reuse ;  /* 0x0000000805057221 */ /* 0x100fe20000000000 */
[--C-:B------:R-:W-:Y:S01]  /*0a30*/  FADD R6, R6, R8.reuse ;  /* 0x0000000806067221 */ /* 0x100fe20000000000 */
[----:B------:R-:W-:Y:S01]  /*0a40*/  FADD R7, R7, R8 ;  /* 0x0000000807077221 */ /* 0x000fe20000000000 */
[----:B------:R-:W-:-:S04]  /*0a50*/  IMAD.WIDE R16, R17, 0x4, R2 ;  /* 0x0000000411107825 */ /* 0x000fc800078e0202 */
[--C-:B----4-:R-:W-:Y:S01]  /*0a60*/  FADD R8, R29, R24.reuse ;  /* 0x000000181d087221 */ /* 0x110fe20000000000 */
[--C-:B------:R-:W-:Y:S01]  /*0a70*/  FADD R9, R9, R24.reuse ;  /* 0x0000001809097221 */ /* 0x100fe20000000000 */
[--C-:B------:R-:W-:Y:S01]  /*0a80*/  FADD R10, R10, R24.reuse ;  /* 0x000000180a0a7221 */ /* 0x100fe20000000000 */
[----:B------:R-:W-:Y:S01]  /*0a90*/  FADD R11, R11, R24 ;  /* 0x000000180b0b7221 */ /* 0x000fe20000000000 */
[--C-:B------:R-:W-:Y:S01]  /*0aa0*/  IMAD.WIDE R24, R25, 0x4, R2.reuse ;  /* 0x0000000419187825 */ /* 0x100fe200078e0202 */
[----:B------:R5:W-:Y:S04]  /*0ab0*/  @!P0 STG.E.128 desc[UR6][R22.64], R12 ;  /* 0x0000000c16008986 */ /* 0x000be8000c101d06 */
[----:B------:R1:W-:Y:S01]  /*0ac0*/  @!P0 STG.E.128 desc[UR6][R16.64], R4 ;  /* 0x0000000410008986 */ /* 0x0003e2000c101d06 */
[----:B------:R-:W-:-:S03]  /*0ad0*/  IMAD.WIDE R2, R27, 0x4, R2 ;  /* 0x000000041b027825 */ /* 0x000fc600078e0202 */
[----:B------:R1:W-:Y:S01]  /*0ae0*/  @!P0 STG.E.128 desc[UR6][R24.64], R8 ;  /* 0x0000000818008986 */ /* 0x0003e2000c101d06 */
[--C-:B-----5:R-:W-:Y:S01]  /*0af0*/  FADD R12, R18, R0.reuse ;  /* 0x00000000120c7221 */ /* 0x120fe20000000000 */
[--C-:B------:R-:W-:Y:S01]  /*0b00*/  FADD R13, R19, R0.reuse ;  /* 0x00000000130d7221 */ /* 0x100fe20000000000 */
[--C-:B------:R-:W-:Y:S01]  /*0b10*/  FADD R14, R20, R0.reuse ;  /* 0x00000000140e7221 */ /* 0x100fe20000000000 */
[----:B------:R-:W-:Y:S01]  /*0b20*/  FADD R15, R21, R0 ;  /* 0x00000000150f7221 */ /* 0x000fe20000000000 */
[----:B------:R-:W-:Y:S06]  /*0b30*/  @P0 EXIT ;  /* 0x000000000000094d */ /* 0x000fec0003800000 */
[----:B------:R-:W-:Y:S01]  /*0b40*/  STG.E.128 desc[UR6][R2.64], R12 ;  /* 0x0000000c02007986 */ /* 0x000fe2000c101d06 */
[----:B------:R-:W-:Y:S05]  /*0b50*/  EXIT ;  /* 0x000000000000794d */ /* 0x000fea0003800000 */
.L_x_0:
[----:B------:R-:W-:-:S00]  /*0b60*/  BRA `(.L_x_0) ;  /* 0xfffffffc00fc7947 */ /* 0x000fc0000383ffff */
[----:B------:R-:W-:-:S00]  /*0b70*/  NOP ;  /* 0x0000000000007918 */ /* 0x000fc00000000000 */
        /* <DEDUP_REMOVED lines=8> */
.L_x_1:


//--------------------- .nv.shared.triton_poi_fused_convolution_29 --------------------------
	.section	.nv.shared.triton_poi_fused_convolution_29,"aw",@nobits
	.sectionflags	@""
	.align	16
	.zero		1024


//--------------------- .nv.constant0.triton_poi_fused_convolution_29 --------------------------
	.section	.nv.constant0.triton_poi_fused_convolution_29,"a",@progbits
	.sectionflags	@""
	.align	4
.nv.constant0.triton_poi_fused_convolution_29:
	.zero		560
